	.headerflags	@"EF_CUDA_TEXMODE_UNIFIED EF_CUDA_64BIT_ADDRESS EF_CUDA_ACCELERATORS EF_CUDA_SM90 EF_CUDA_VIRTUAL_SM(EF_CUDA_SM90)"
	.elftype	@"ET_EXEC"


//--------------------- .nv.info                  --------------------------
	.section	.nv.info,"",@"SHT_CUDA_INFO"
	.align	4


	//----- nvinfo : EIATTR_REGCOUNT
	.align		4
        /*0000*/ 	.byte	0x04, 0x2f
        /*0002*/ 	.short	(.L_1 - .L_0)
	.align		4
.L_0:
        /*0004*/ 	.word	index@(triton_poi_fused_convolution_hardtanh_backward_8)
        /*0008*/ 	.word	0x0000001a


	//----- nvinfo : EIATTR_MIN_STACK_SIZE
	.align		4
.L_1:
        /*000c*/ 	.byte	0x04, 0x12
        /*000e*/ 	.short	(.L_3 - .L_2)
	.align		4
.L_2:
        /*0010*/ 	.word	index@(triton_poi_fused_convolution_hardtanh_backward_8)
        /*0014*/ 	.word	0x00000000


	//----- nvinfo : EIATTR_FRAME_SIZE
	.align		4
.L_3:
        /*0018*/ 	.byte	0x04, 0x11
        /*001a*/ 	.short	(.L_5 - .L_4)
	.align		4
.L_4:
        /*001c*/ 	.word	index@(triton_poi_fused_convolution_hardtanh_backward_8)
        /*0020*/ 	.word	0x00000000


	//----- nvinfo : EIATTR_MIN_STACK_SIZE
	.align		4
.L_5:
        /*0024*/ 	.byte	0x04, 0x12
        /*0026*/ 	.short	(.L_7 - .L_6)
	.align		4
.L_6:
        /*0028*/ 	.word	index@(triton_poi_fused_convolution_hardtanh_backward_8)
        /*002c*/ 	.word	0x00000000
.L_7:


//--------------------- .nv.info.triton_poi_fused_convolution_hardtanh_backward_8 --------------------------
	.section	.nv.info.triton_poi_fused_convolution_hardtanh_backward_8,"",@"SHT_CUDA_INFO"
	.sectionflags	@""
	.align	4


	//----- nvinfo : EIATTR_CUDA_API_VERSION
	.align		4
        /*0000*/ 	.byte	0x04, 0x37
        /*0002*/ 	.short	(.L_9 - .L_8)
.L_8:
        /*0004*/ 	.word	0x0000007c


	//----- nvinfo : EIATTR_KPARAM_INFO
	.align		4
.L_9:
        /*0008*/ 	.byte	0x04, 0x17
        /*000a*/ 	.short	(.L_11 - .L_10)
.L_10:
        /*000c*/ 	.word	0x00000000
        /*0010*/ 	.short	0x0003
        /*0012*/ 	.short	0x0018
        /*0014*/ 	.byte	0x00, 0xf0, 0x11, 0x00


	//----- nvinfo : EIATTR_KPARAM_INFO
	.align		4
.L_11:
        /*0018*/ 	.byte	0x04, 0x17
        /*001a*/ 	.short	(.L_13 - .L_12)
.L_12:
        /*001c*/ 	.word	0x00000000
        /*0020*/ 	.short	0x0002
        /*0022*/ 	.short	0x0010
        /*0024*/ 	.byte	0x00, 0xf4, 0x21, 0x00


	//----- nvinfo : EIATTR_KPARAM_INFO
	.align		4
.L_13:
        /*0028*/ 	.byte	0x04, 0x17
        /*002a*/ 	.short	(.L_15 - .L_14)
.L_14:
        /*002c*/ 	.word	0x00000000
        /*0030*/ 	.short	0x0001
        /*0032*/ 	.short	0x0008
        /*0034*/ 	.byte	0x00, 0xf4, 0x21, 0x00


	//----- nvinfo : EIATTR_KPARAM_INFO
	.align		4
.L_15:
        /*0038*/ 	.byte	0x04, 0x17
        /*003a*/ 	.short	(.L_17 - .L_16)
.L_16:
        /*003c*/ 	.word	0x00000000
        /*0040*/ 	.short	0x0000
        /*0042*/ 	.short	0x0000
        /*0044*/ 	.byte	0x00, 0xf4, 0x21, 0x00


	//----- nvinfo : EIATTR_SPARSE_MMA_MASK
	.align		4
.L_17:
        /*0048*/ 	.byte	0x03, 0x50
        /*004a*/ 	.short	0x0000


	//----- nvinfo : EIATTR_MAXREG_COUNT
	.align		4
        /*004c*/ 	.byte	0x03, 0x1b
        /*004e*/ 	.short	0x00ff


	//----- nvinfo : EIATTR_EXIT_INSTR_OFFSETS
	.align		4
        /*0050*/ 	.byte	0x04, 0x1c
        /*0052*/ 	.short	(.L_19 - .L_18)


	//   ....[0]....
.L_18:
        /*0054*/ 	.word	0x000004b0


	//   ....[1]....
        /*0058*/ 	.word	0x000004d0


	//----- nvinfo : EIATTR_REQNTID
	.align		4
.L_19:
        /*005c*/ 	.byte	0x04, 0x10
        /*005e*/ 	.short	(.L_21 - .L_20)
.L_20:
        /*0060*/ 	.word	0x00000080
        /*0064*/ 	.word	0x00000001
        /*0068*/ 	.word	0x00000001


	//----- nvinfo : EIATTR_CBANK_PARAM_SIZE
	.align		4
.L_21:
        /*006c*/ 	.byte	0x03, 0x19
        /*006e*/ 	.short	0x001c


	//----- nvinfo : EIATTR_PARAM_CBANK
	.align		4
        /*0070*/ 	.byte	0x04, 0x0a
        /*0072*/ 	.short	(.L_23 - .L_22)
	.align		4
.L_22:
        /*0074*/ 	.word	index@(.nv.constant0.triton_poi_fused_convolution_hardtanh_backward_8)
        /*0078*/ 	.short	0x0210
        /*007a*/ 	.short	0x001c


	//----- nvinfo : EIATTR_SW_WAR
	.align		4
.L_23:
        /*007c*/ 	.byte	0x04, 0x36
        /*007e*/ 	.short	(.L_25 - .L_24)
.L_24:
        /*0080*/ 	.word	0x00000008
.L_25:


//--------------------- .nv.callgraph             --------------------------
	.section	.nv.callgraph,"",@"SHT_CUDA_CALLGRAPH"
	.align	4
	.sectionentsize	8
	.align		4
        /*0000*/ 	.word	0x00000000
	.align		4
        /*0004*/ 	.word	0xffffffff
	.align		4
        /*0008*/ 	.word	0x00000000
	.align		4
        /*000c*/ 	.word	0xfffffffe
	.align		4
        /*0010*/ 	.word	0x00000000
	.align		4
        /*0014*/ 	.word	0xfffffffd
	.align		4
        /*0018*/ 	.word	0x00000000
	.align		4
        /*001c*/ 	.word	0xfffffffc


//--------------------- .text.triton_poi_fused_convolution_hardtanh_backward_8 --------------------------
	.section	.text.triton_poi_fused_convolution_hardtanh_backward_8,"ax",@progbits
	.align	128
        .global         triton_poi_fused_convolution_hardtanh_backward_8
        .type           triton_poi_fused_convolution_hardtanh_backward_8,@function
        .size           triton_poi_fused_convolution_hardtanh_backward_8,(.L_x_1 - triton_poi_fused_convolution_hardtanh_backward_8)
        .other          triton_poi_fused_convolution_hardtanh_backward_8,@"STO_CUDA_ENTRY STV_DEFAULT"
triton_poi_fused_convolution_hardtanh_backward_8:
.text.triton_poi_fused_convolution_hardtanh_backward_8:
[----:B------:R-:W0:Y:S02]  /*0000*/  LDC R1, c[0x0][0x28] ;  /* 0x00000a00ff017b82 */ /* 0x000e240000000800 */
[----:B------:R-:W1:Y:S01]  /*0010*/  S2R R0, SR_TID.X ;  /* 0x0000000000007919 */ /* 0x000e620000002100 */
[----:B------:R-:W2:Y:S01]  /*0020*/  LDC.64 R12, c[0x0][0x210] ;  /* 0x00008400ff0c7b82 */ /* 0x000ea20000000a00 */
[----:B------:R-:W-:Y:S01]  /*0030*/  CS2R R10, SRZ ;  /* 0x00000000000a7805 */ /* 0x000fe2000001ff00 */
[----:B------:R-:W-:Y:S01]  /*0040*/  ULDC.64 UR4, c[0x0][0x208] ;  /* 0x0000820000047ab9 */ /* 0x000fe20000000a00 */
[----:B------:R-:W3:Y:S01]  /*0050*/  S2R R3, SR_CTAID.X ;  /* 0x0000000000037919 */ /* 0x000ee20000002500 */
[----:B------:R-:W-:Y:S02]  /*0060*/  CS2R R16, SRZ ;  /* 0x0000000000107805 */ /* 0x000fe4000001ff00 */
[----:B------:R-:W-:Y:S01]  /*0070*/  CS2R R18, SRZ ;  /* 0x0000000000127805 */ /* 0x000fe2000001ff00 */
[----:B------:R-:W-:Y:S01]  /*0080*/  ULDC.64 UR6, c[0x0][0x220] ;  /* 0x0000880000067ab9 */ /* 0x000fe20000000a00 */
[----:B-1----:R-:W-:Y:S01]  /*0090*/  IMAD.SHL.U32 R0, R0, 0x8, RZ ;  /* 0x0000000800007824 */ /* 0x002fe200078e00ff */
[----:B---3--:R-:W-:-:S04]  /*00a0*/  SHF.R.S32.HI R5, RZ, 0x15, R3 ;  /* 0x00000015ff057819 */ /* 0x008fc80000011403 */
[----:B------:R-:W-:Y:S02]  /*00b0*/  LOP3.LUT R0, R0, 0x3f8, RZ, 0xc0, !PT ;  /* 0x000003f800007812 */ /* 0x000fe400078ec0ff */
[----:B------:R-:W-:-:S03]  /*00c0*/  SGXT R5, R5, 0x1 ;  /* 0x000000010505781a */ /* 0x000fc60000000200 */
[----:B------:R-:W-:Y:S02]  /*00d0*/  IMAD R0, R3, 0x400, R0 ;  /* 0x0000040003007824 */ /* 0x000fe400078e0200 */
[----:B------:R-:W1:Y:S02]  /*00e0*/  LDC.64 R2, c[0x0][0x218] ;  /* 0x00008600ff027b82 */ /* 0x000e640000000a00 */
[C---:B------:R-:W-:Y:S01]  /*00f0*/  VIADD R4, R0.reuse, 0x4 ;  /* 0x0000000400047836 */ /* 0x040fe20000000000 */
[C---:B------:R-:W-:Y:S01]  /*0100*/  ISETP.GE.AND P6, PT, R0.reuse, 0x3e040, PT ;  /* 0x0003e0400000780c */ /* 0x040fe20003fc6270 */
[----:B--2---:R-:W-:-:S03]  /*0110*/  IMAD.WIDE R20, R0, 0x4, R12 ;  /* 0x0000000400147825 */ /* 0x004fc600078e020c */
[----:B------:R-:W-:-:S04]  /*0120*/  LEA.HI R6, R5, R4, RZ, 0x4 ;  /* 0x0000000405067211 */ /* 0x000fc800078f20ff */
[----:B------:R-:W-:Y:S02]  /*0130*/  LOP3.LUT R7, R6, 0xfffffff0, RZ, 0xc0, !PT ;  /* 0xfffffff006077812 */ /* 0x000fe400078ec0ff */
[----:B------:R-:W-:-:S03]  /*0140*/  LEA.HI R6, R5, R0, RZ, 0x4 ;  /* 0x0000000005067211 */ /* 0x000fc600078f20ff */
[----:B------:R-:W-:Y:S01]  /*0150*/  IMAD.IADD R15, R4, 0x1, -R7 ;  /* 0x00000001040f7824 */ /* 0x000fe200078e0a07 */
[----:B------:R-:W-:Y:S02]  /*0160*/  LOP3.LUT R9, R6, 0xfffffff0, RZ, 0xc0, !PT ;  /* 0xfffffff006097812 */ /* 0x000fe400078ec0ff */
[----:B------:R-:W-:Y:S02]  /*0170*/  CS2R R4, SRZ ;  /* 0x0000000000047805 */ /* 0x000fe4000001ff00 */
[----:B------:R-:W-:Y:S02]  /*0180*/  CS2R R6, SRZ ;  /* 0x0000000000067805 */ /* 0x000fe4000001ff00 */
[----:B------:R-:W-:Y:S01]  /*0190*/  CS2R R12, SRZ ;  /* 0x00000000000c7805 */ /* 0x000fe2000001ff00 */
[----:B------:R-:W2:Y:S01]  /*01a0*/  @!P6 LDG.E.128 R16, desc[UR4][R20.64+0x10] ;  /* 0x000010041410e981 */ /* 0x000ea2000c1e1d00 */
[----:B------:R-:W-:Y:S01]  /*01b0*/  IMAD.IADD R23, R0, 0x1, -R9 ;  /* 0x0000000100177824 */ /* 0x000fe200078e0a09 */
[----:B------:R-:W-:-:S03]  /*01c0*/  CS2R R8, SRZ ;  /* 0x0000000000087805 */ /* 0x000fc6000001ff00 */
[----:B-1----:R-:W-:-:S03]  /*01d0*/  IMAD.WIDE R22, R23, 0x4, R2 ;  /* 0x0000000417167825 */ /* 0x002fc600078e0202 */
[----:B------:R-:W3:Y:S01]  /*01e0*/  @!P6 LDG.E.128 R8, desc[UR4][R20.64] ;  /* 0x000000041408e981 */ /* 0x000ee2000c1e1d00 */
[----:B------:R-:W-:-:S03]  /*01f0*/  IMAD.WIDE R2, R15, 0x4, R2 ;  /* 0x000000040f027825 */ /* 0x000fc600078e0202 */
[----:B------:R-:W3:Y:S01]  /*0200*/  @!P6 LDG.E.EL.128 R4, desc[UR4][R22.64] ;  /* 0x000000041604e981 */ /* 0x000ee2000c2e1d00 */
[----:B------:R-:W-:-:S06]  /*0210*/  CS2R R14, SRZ ;  /* 0x00000000000e7805 */ /* 0x000fcc000001ff00 */
[----:B------:R-:W2:Y:S01]  /*0220*/  @!P6 LDG.E.EL.128 R12, desc[UR4][R2.64] ;  /* 0x00000004020ce981 */ /* 0x000ea2000c2e1d00 */
[----:B---3--:R-:W-:Y:S01]  /*0230*/  FADD R7, R7, R11 ;  /* 0x0000000b07077221 */ /* 0x008fe20000000000 */
[----:B------:R-:W-:Y:S01]  /*0240*/  FADD R6, R6, R10 ;  /* 0x0000000a06067221 */ /* 0x000fe20000000000 */
[----:B------:R-:W-:Y:S01]  /*0250*/  FADD R5, R5, R9 ;  /* 0x0000000905057221 */ /* 0x000fe20000000000 */
[----:B------:R-:W-:Y:S02]  /*0260*/  FADD R4, R4, R8 ;  /* 0x0000000804047221 */ /* 0x000fe40000000000 */
[----:B------:R-:W-:Y:S02]  /*0270*/  FSETP.GE.AND P2, PT, R7, 6, PT ;  /* 0x40c000000700780b */ /* 0x000fe40003f46000 */
[----:B------:R-:W-:Y:S01]  /*0280*/  FSETP.GE.AND P0, PT, R6, 6, PT ;  /* 0x40c000000600780b */ /* 0x000fe20003f06000 */
[----:B--2---:R-:W-:Y:S01]  /*0290*/  FADD R15, R15, R19 ;  /* 0x000000130f0f7221 */ /* 0x004fe20000000000 */
[----:B------:R-:W-:Y:S01]  /*02a0*/  FSETP.GE.AND P3, PT, R5, 6, PT ;  /* 0x40c000000500780b */ /* 0x000fe20003f66000 */
[----:B------:R-:W-:Y:S01]  /*02b0*/  FADD R14, R14, R18 ;  /* 0x000000120e0e7221 */ /* 0x000fe20000000000 */
[----:B------:R-:W-:Y:S01]  /*02c0*/  FSETP.LE.OR P2, PT, R7, RZ, P2 ;  /* 0x000000ff0700720b */ /* 0x000fe20001743400 */
[----:B------:R-:W-:Y:S01]  /*02d0*/  FADD R13, R13, R17 ;  /* 0x000000110d0d7221 */ /* 0x000fe20000000000 */
[----:B------:R-:W-:Y:S01]  /*02e0*/  FSETP.LE.OR P4, PT, R6, RZ, P0 ;  /* 0x000000ff0600720b */ /* 0x000fe20000783400 */
[----:B------:R-:W-:Y:S01]  /*02f0*/  FADD R12, R12, R16 ;  /* 0x000000100c0c7221 */ /* 0x000fe20000000000 */
[----:B------:R-:W-:-:S02]  /*0300*/  FSETP.GE.AND P1, PT, R4, 6, PT ;  /* 0x40c000000400780b */ /* 0x000fc40003f26000 */
[----:B------:R-:W-:Y:S02]  /*0310*/  FSETP.LE.OR P0, PT, R5, RZ, P3 ;  /* 0x000000ff0500720b */ /* 0x000fe40001f03400 */
[----:B------:R-:W-:Y:S02]  /*0320*/  SEL R2, RZ, 0x1, !P2 ;  /* 0x00000001ff027807 */ /* 0x000fe40005000000 */
[----:B------:R-:W-:Y:S02]  /*0330*/  SEL R3, RZ, 0x1, !P4 ;  /* 0x00000001ff037807 */ /* 0x000fe40006000000 */
[----:B------:R-:W-:Y:S02]  /*0340*/  FSETP.LE.OR P1, PT, R4, RZ, P1 ;  /* 0x000000ff0400720b */ /* 0x000fe40000f23400 */
[----:B------:R-:W-:Y:S02]  /*0350*/  FSETP.GE.AND P4, PT, R15, 6, PT ;  /* 0x40c000000f00780b */ /* 0x000fe40003f86000 */
[----:B------:R-:W-:-:S02]  /*0360*/  FSETP.GE.AND P5, PT, R14, 6, PT ;  /* 0x40c000000e00780b */ /* 0x000fc40003fa6000 */
[----:B------:R-:W-:Y:S02]  /*0370*/  FSETP.GE.AND P2, PT, R13, 6, PT ;  /* 0x40c000000d00780b */ /* 0x000fe40003f46000 */
[----:B------:R-:W-:Y:S02]  /*0380*/  FSETP.GE.AND P3, PT, R12, 6, PT ;  /* 0x40c000000c00780b */ /* 0x000fe40003f66000 */
[----:B------:R-:W-:Y:S02]  /*0390*/  PRMT R4, R3, 0x3340, R2 ;  /* 0x0000334003047816 */ /* 0x000fe40000000002 */
[----:B------:R-:W-:Y:S02]  /*03a0*/  FSETP.LE.OR P4, PT, R15, RZ, P4 ;  /* 0x000000ff0f00720b */ /* 0x000fe40002783400 */
[----:B------:R-:W-:Y:S02]  /*03b0*/  FSETP.LE.OR P5, PT, R14, RZ, P5 ;  /* 0x000000ff0e00720b */ /* 0x000fe40002fa3400 */
[----:B------:R-:W-:-:S02]  /*03c0*/  FSETP.LE.OR P2, PT, R13, RZ, P2 ;  /* 0x000000ff0d00720b */ /* 0x000fc40001743400 */
[----:B------:R-:W-:Y:S02]  /*03d0*/  FSETP.LE.OR P3, PT, R12, RZ, P3 ;  /* 0x000000ff0c00720b */ /* 0x000fe40001f63400 */
[----:B------:R-:W-:Y:S02]  /*03e0*/  SEL R2, RZ, 0x1, !P0 ;  /* 0x00000001ff027807 */ /* 0x000fe40004000000 */
[----:B------:R-:W-:Y:S02]  /*03f0*/  SEL R3, RZ, 0x1, !P1 ;  /* 0x00000001ff037807 */ /* 0x000fe40004800000 */
[----:B------:R-:W-:Y:S02]  /*0400*/  SEL R6, RZ, 0x1, !P4 ;  /* 0x00000001ff067807 */ /* 0x000fe40006000000 */
[----:B------:R-:W-:Y:S02]  /*0410*/  SEL R7, RZ, 0x1, !P5 ;  /* 0x00000001ff077807 */ /* 0x000fe40006800000 */
[----:B------:R-:W-:-:S02]  /*0420*/  SEL R8, RZ, 0x1, !P2 ;  /* 0x00000001ff087807 */ /* 0x000fc40005000000 */
[----:B------:R-:W-:Y:S02]  /*0430*/  SEL R9, RZ, 0x1, !P3 ;  /* 0x00000001ff097807 */ /* 0x000fe40005800000 */
[----:B------:R-:W-:Y:S02]  /*0440*/  PRMT R5, R3, 0x3340, R2 ;  /* 0x0000334003057816 */ /* 0x000fe40000000002 */
[----:B------:R-:W-:Y:S02]  /*0450*/  IADD3 R2, P0, R0, UR6, RZ ;  /* 0x0000000600027c10 */ /* 0x000fe4000ff1e0ff */
[----:B------:R-:W-:Y:S02]  /*0460*/  PRMT R6, R7, 0x3340, R6 ;  /* 0x0000334007067816 */ /* 0x000fe40000000006 */
[----:B------:R-:W-:Y:S02]  /*0470*/  PRMT R9, R9, 0x3340, R8 ;  /* 0x0000334009097816 */ /* 0x000fe40000000008 */
[----:B------:R-:W-:-:S02]  /*0480*/  LEA.HI.X.SX32 R3, R0, UR7, 0x1, P0 ;  /* 0x0000000700037c11 */ /* 0x000fc400080f0eff */
[----:B------:R-:W-:Y:S02]  /*0490*/  PRMT R4, R5, 0x5410, R4 ;  /* 0x0000541005047816 */ /* 0x000fe40000000004 */
[----:B------:R-:W-:Y:S01]  /*04a0*/  PRMT R5, R9, 0x5410, R6 ;  /* 0x0000541009057816 */ /* 0x000fe20000000006 */
[----:B------:R-:W-:Y:S06]  /*04b0*/  @P6 EXIT ;  /* 0x000000000000694d */ /* 0x000fec0003800000 */
[----:B------:R-:W-:Y:S01]  /*04c0*/  STG.E.64 desc[UR4][R2.64], R4 ;  /* 0x0000000402007986 */ /* 0x000fe2000c101b04 */
[----:B------:R-:W-:Y:S05]  /*04d0*/  EXIT ;  /* 0x000000000000794d */ /* 0x000fea0003800000 */
.L_x_0:
[----:B------:R-:W-:-:S00]  /*04e0*/  BRA `(.L_x_0) ;  /* 0xfffffffc00fc7947 */ /* 0x000fc0000383ffff */
[----:B------:R-:W-:-:S00]  /*04f0*/  NOP ;  /* 0x0000000000007918 */ /* 0x000fc00000000000 */
        /* <DEDUP_REMOVED lines=8> */
.L_x_1:


//--------------------- .nv.constant0.triton_poi_fused_convolution_hardtanh_backward_8 --------------------------
	.section	.nv.constant0.triton_poi_fused_convolution_hardtanh_backward_8,"a",@progbits
	.sectionflags	@""
	.align	4
.nv.constant0.triton_poi_fused_convolution_hardtanh_backward_8:
	.zero		556
